//
// Generated by NVIDIA NVVM Compiler
//
// Compiler Build ID: CL-36424714
// Cuda compilation tools, release 13.0, V13.0.88
// Based on NVVM 20.0.0
//

.version 9.0
.target sm_100
.address_size 64

	// .globl	saxpy

.visible .entry saxpy(
	.param .u64 .ptr .align 1 saxpy_param_0,
	.param .u64 .ptr .align 1 saxpy_param_1,
	.param .u64 .ptr .align 1 saxpy_param_2,
	.param .f32 saxpy_param_3,
	.param .u32 saxpy_param_4
)
{
	.reg .pred 	%p<2>;
	.reg .b32 	%r<5>;
	.reg .b32 	%f<4>;
	.reg .b64 	%rd<11>;

	ld.param.u64 	%rd1, [saxpy_param_0];
	ld.param.u64 	%rd2, [saxpy_param_1];
	ld.param.u64 	%rd3, [saxpy_param_2];
	mov.u32 	%r2, %ctaid.x;
	mov.u32 	%r3, %ntid.x;
	mov.u32 	%r4, %tid.x;
	mad.lo.s32 	%r1, %r2, %r3, %r4;
	setp.gt.s32 	%p1, %r1, 1048575;
	@%p1 bra 	$L__BB0_2;
	cvta.to.global.u64 	%rd4, %rd1;
	cvta.to.global.u64 	%rd5, %rd2;
	cvta.to.global.u64 	%rd6, %rd3;
	mul.wide.s32 	%rd7, %r1, 4;
	add.s64 	%rd8, %rd4, %rd7;
	ld.global.nc.f32 	%f1, [%rd8];
	add.s64 	%rd9, %rd5, %rd7;
	ld.global.nc.f32 	%f2, [%rd9];
	fma.rn.f32 	%f3, %f1, 0f40000000, %f2;
	add.s64 	%rd10, %rd6, %rd7;
	st.global.f32 	[%rd10], %f3;
$L__BB0_2:
	ret;

}


// ===== COMPILED SASS (sm_100) =====

	.target	sm_100

	.elftype	@"ET_EXEC"


//--------------------- .note.nv.tkinfo           --------------------------
	.section	.note.nv.tkinfo,"",@"SHT_NOTE"
	.sectionflags	@"SHF_NOTE_NV_TKINFO"
	.tkinfo
        /*0018*/ 	.word	0x00000002
        /*0030*/ 	.string	""
        /*0030*/ 	.string	"ptxas"
        /*0030*/ 	.string	"Cuda compilation tools, release 13.0, V13.0.88"
        /*0030*/ 	.string	"Build cuda_13.0.r13.0/compiler.36424714_0"
        /*0030*/ 	.string	"-arch sm_100 -m 64 "



//--------------------- .note.nv.cuinfo           --------------------------
	.section	.note.nv.cuinfo,"",@"SHT_NOTE"
	.sectionflags	@"SHF_NOTE_NV_CUINFO"
        /*0018*/ 	.short	0x0002
        /*001a*/ 	.short	0x0064
        /*001c*/ 	.short	0x0082
	.zero		2


//--------------------- .nv.info                  --------------------------
	.section	.nv.info,"",@"SHT_CUDA_INFO"
	.align	4


	//----- nvinfo : EIATTR_REGCOUNT
	.align		4
        /*0000*/ 	.byte	0x04, 0x2f
        /*0002*/ 	.short	(.L_1 - .L_0)
	.align		4
.L_0:
        /*0004*/ 	.word	index@(saxpy)
        /*0008*/ 	.word	0x0000000c


	//----- nvinfo : EIATTR_FRAME_SIZE
	.align		4
.L_1:
        /*000c*/ 	.byte	0x04, 0x11
        /*000e*/ 	.short	(.L_3 - .L_2)
	.align		4
.L_2:
        /*0010*/ 	.word	index@(saxpy)
        /*0014*/ 	.word	0x00000000


	//----- nvinfo : EIATTR_MIN_STACK_SIZE
	.align		4
.L_3:
        /*0018*/ 	.byte	0x04, 0x12
        /*001a*/ 	.short	(.L_5 - .L_4)
	.align		4
.L_4:
        /*001c*/ 	.word	index@(saxpy)
        /*0020*/ 	.word	0x00000000
.L_5:


//--------------------- .nv.compat                --------------------------
	.section	.nv.compat,"",@"SHT_CUDA_COMPAT_INFO"
	.align	4
        /*0000*/ 	.byte	0x02, 0x09, 0x00, 0x00, 0x02, 0x02, 0x01, 0x00, 0x02, 0x05, 0x05, 0x00, 0x03, 0x07, 0x01, 0x01
        /*0010*/ 	.byte	0x02, 0x03, 0x00, 0x00, 0x02, 0x06, 0x01, 0x00, 0x04, 0x0b, 0x08, 0x00, 0x09, 0x00, 0x00, 0x00
        /*0020*/ 	.byte	0x00, 0x00, 0x00, 0x00


//--------------------- .nv.info.saxpy            --------------------------
	.section	.nv.info.saxpy,"",@"SHT_CUDA_INFO"
	.sectionflags	@""
	.align	4


	//----- nvinfo : EIATTR_CUDA_API_VERSION
	.align		4
        /*0000*/ 	.byte	0x04, 0x37
        /*0002*/ 	.short	(.L_7 - .L_6)
.L_6:
        /*0004*/ 	.word	0x00000082


	//----- nvinfo : EIATTR_KPARAM_INFO
	.align		4
.L_7:
        /*0008*/ 	.byte	0x04, 0x17
        /*000a*/ 	.short	(.L_9 - .L_8)
.L_8:
        /*000c*/ 	.word	0x00000000
        /*0010*/ 	.short	0x0004
        /*0012*/ 	.short	0x001c
        /*0014*/ 	.byte	0x00, 0xf0, 0x11, 0x00


	//----- nvinfo : EIATTR_KPARAM_INFO
	.align		4
.L_9:
        /*0018*/ 	.byte	0x04, 0x17
        /*001a*/ 	.short	(.L_11 - .L_10)
.L_10:
        /*001c*/ 	.word	0x00000000
        /*0020*/ 	.short	0x0003
        /*0022*/ 	.short	0x0018
        /*0024*/ 	.byte	0x00, 0xf0, 0x11, 0x00


	//----- nvinfo : EIATTR_KPARAM_INFO
	.align		4
.L_11:
        /*0028*/ 	.byte	0x04, 0x17
        /*002a*/ 	.short	(.L_13 - .L_12)
.L_12:
        /*002c*/ 	.word	0x00000000
        /*0030*/ 	.short	0x0002
        /*0032*/ 	.short	0x0010
        /*0034*/ 	.byte	0x00, 0xf5, 0x21, 0x00


	//----- nvinfo : EIATTR_KPARAM_INFO
	.align		4
.L_13:
        /*0038*/ 	.byte	0x04, 0x17
        /*003a*/ 	.short	(.L_15 - .L_14)
.L_14:
        /*003c*/ 	.word	0x00000000
        /*0040*/ 	.short	0x0001
        /*0042*/ 	.short	0x0008
        /*0044*/ 	.byte	0x00, 0xf5, 0x21, 0x00


	//----- nvinfo : EIATTR_KPARAM_INFO
	.align		4
.L_15:
        /*0048*/ 	.byte	0x04, 0x17
        /*004a*/ 	.short	(.L_17 - .L_16)
.L_16:
        /*004c*/ 	.word	0x00000000
        /*0050*/ 	.short	0x0000
        /*0052*/ 	.short	0x0000
        /*0054*/ 	.byte	0x00, 0xf5, 0x21, 0x00


	//----- nvinfo : EIATTR_SPARSE_MMA_MASK
	.align		4
.L_17:
        /*0058*/ 	.byte	0x03, 0x50
        /*005a*/ 	.short	0x0000


	//----- nvinfo : EIATTR_MAXREG_COUNT
	.align		4
        /*005c*/ 	.byte	0x03, 0x1b
        /*005e*/ 	.short	0x00ff


	//----- nvinfo : EIATTR_MERCURY_ISA_VERSION
	.align		4
        /*0060*/ 	.byte	0x03, 0x5f
        /*0062*/ 	.short	0x0101


	//----- nvinfo : EIATTR_VRC_CTA_INIT_COUNT
	.align		4
        /*0064*/ 	.byte	0x02, 0x4a
	.zero		1
	.zero		1


	//----- nvinfo : EIATTR_EXIT_INSTR_OFFSETS
	.align		4
        /*0068*/ 	.byte	0x04, 0x1c
        /*006a*/ 	.short	(.L_19 - .L_18)


	//   ....[0]....
.L_18:
        /*006c*/ 	.word	0x00000060


	//   ....[1]....
        /*0070*/ 	.word	0x00000120


	//----- nvinfo : EIATTR_CBANK_PARAM_SIZE
	.align		4
.L_19:
        /*0074*/ 	.byte	0x03, 0x19
        /*0076*/ 	.short	0x0020


	//----- nvinfo : EIATTR_PARAM_CBANK
	.align		4
        /*0078*/ 	.byte	0x04, 0x0a
        /*007a*/ 	.short	(.L_21 - .L_20)
	.align		4
.L_20:
        /*007c*/ 	.word	index@(.nv.constant0.saxpy)
        /*0080*/ 	.short	0x0380
        /*0082*/ 	.short	0x0020


	//----- nvinfo : EIATTR_SW_WAR
	.align		4
.L_21:
        /*0084*/ 	.byte	0x04, 0x36
        /*0086*/ 	.short	(.L_23 - .L_22)
.L_22:
        /*0088*/ 	.word	0x00000008
.L_23:


//--------------------- .nv.callgraph             --------------------------
	.section	.nv.callgraph,"",@"SHT_CUDA_CALLGRAPH"
	.align	4
	.sectionentsize	8
	.align		4
        /*0000*/ 	.word	0x00000000
	.align		4
        /*0004*/ 	.word	0xffffffff
	.align		4
        /*0008*/ 	.word	0x00000000
	.align		4
        /*000c*/ 	.word	0xfffffffe
	.align		4
        /*0010*/ 	.word	0x00000000
	.align		4
        /*0014*/ 	.word	0xfffffffd
	.align		4
        /*0018*/ 	.word	0x00000000
	.align		4
        /*001c*/ 	.word	0xfffffffc


//--------------------- .text.saxpy               --------------------------
	.section	.text.saxpy,"ax",@progbits
	.align	128
        .global         saxpy
        .type           saxpy,@function
        .size           saxpy,(.L_x_1 - saxpy)
        .other          saxpy,@"STO_CUDA_ENTRY STV_DEFAULT"
saxpy:
.text.saxpy:
[----:B------:R-:W-:Y:S01]  /*0000*/  LDC R1, c[0x0][0x37c] ;  /* 0x0000df00ff017b82 */ /* 0x000fe20000000800 */
[----:B------:R-:W0:Y:S07]  /*0010*/  S2R R0, SR_TID.X ;  /* 0x0000000000007919 */ /* 0x000e2e0000002100 */
[----:B------:R-:W0:Y:S08]  /*0020*/  S2UR UR4, SR_CTAID.X ;  /* 0x00000000000479c3 */ /* 0x000e300000002500 */
[----:B------:R-:W0:Y:S02]  /*0030*/  LDC R9, c[0x0][0x360] ;  /* 0x0000d800ff097b82 */ /* 0x000e240000000800 */
[----:B0-----:R-:W-:-:S05]  /*0040*/  IMAD R9, R9, UR4, R0 ;  /* 0x0000000409097c24 */ /* 0x001fca000f8e0200 */
[----:B------:R-:W-:-:S13]  /*0050*/  ISETP.GT.AND P0, PT, R9, 0xfffff, PT ;  /* 0x000fffff0900780c */ /* 0x000fda0003f04270 */
[----:B------:R-:W-:Y:S05]  /*0060*/  @P0 EXIT ;  /* 0x000000000000094d */ /* 0x000fea0003800000 */
[----:B------:R-:W0:Y:S01]  /*0070*/  LDC.64 R2, c[0x0][0x380] ;  /* 0x0000e000ff027b82 */ /* 0x000e220000000a00 */
[----:B------:R-:W1:Y:S07]  /*0080*/  LDCU.64 UR4, c[0x0][0x358] ;  /* 0x00006b00ff0477ac */ /* 0x000e6e0008000a00 */
[----:B------:R-:W2:Y:S08]  /*0090*/  LDC.64 R4, c[0x0][0x388] ;  /* 0x0000e200ff047b82 */ /* 0x000eb00000000a00 */
[----:B------:R-:W3:Y:S01]  /*00a0*/  LDC.64 R6, c[0x0][0x390] ;  /* 0x0000e400ff067b82 */ /* 0x000ee20000000a00 */
[----:B0-----:R-:W-:-:S06]  /*00b0*/  IMAD.WIDE R2, R9, 0x4, R2 ;  /* 0x0000000409027825 */ /* 0x001fcc00078e0202 */
[----:B-1----:R-:W4:Y:S01]  /*00c0*/  LDG.E.CONSTANT R2, desc[UR4][R2.64] ;  /* 0x0000000402027981 */ /* 0x002f22000c1e9900 */
[----:B--2---:R-:W-:-:S06]  /*00d0*/  IMAD.WIDE R4, R9, 0x4, R4 ;  /* 0x0000000409047825 */ /* 0x004fcc00078e0204 */
[----:B------:R-:W4:Y:S01]  /*00e0*/  LDG.E.CONSTANT R5, desc[UR4][R4.64] ;  /* 0x0000000404057981 */ /* 0x000f22000c1e9900 */
[----:B---3--:R-:W-:-:S04]  /*00f0*/  IMAD.WIDE R6, R9, 0x4, R6 ;  /* 0x0000000409067825 */ /* 0x008fc800078e0206 */
[----:B----4-:R-:W-:-:S05]  /*0100*/  FFMA R9, R2, 2, R5 ;  /* 0x4000000002097823 */ /* 0x010fca0000000005 */
[----:B------:R-:W-:Y:S01]  /*0110*/  STG.E desc[UR4][R6.64], R9 ;  /* 0x0000000906007986 */ /* 0x000fe2000c101904 */
[----:B------:R-:W-:Y:S05]  /*0120*/  EXIT ;  /* 0x000000000000794d */ /* 0x000fea0003800000 */
.L_x_0:
[----:B------:R-:W-:-:S00]  /*0130*/  BRA `(.L_x_0) ;  /* 0xfffffffc00fc7947 */ /* 0x000fc0000383ffff */
[----:B------:R-:W-:-:S00]  /*0140*/  NOP ;  /* 0x0000000000007918 */ /* 0x000fc00000000000 */
        /* <DEDUP_REMOVED lines=11> */
.L_x_1:


//--------------------- .nv.shared.reserved.0     --------------------------
	.section	.nv.shared.reserved.0,"aw",@nobits
	.weak		__nv_reservedSMEM_offset_0_alias
	.size		__nv_reservedSMEM_offset_0_alias, 0, 64
	.other		__nv_reservedSMEM_offset_0_alias,@"STO_CUDA_RESERVED_SHARED STV_DEFAULT"
__nv_reservedSMEM_offset_0_alias:
	.zero		0
	.zero		64


//--------------------- .nv.constant0.saxpy       --------------------------
	.section	.nv.constant0.saxpy,"a",@progbits
	.sectionflags	@""
	.align	4
.nv.constant0.saxpy:
	.zero		928


//--------------------- SYMBOLS --------------------------

	.type		.nv.reservedSmem.offset0,@object
	.size		.nv.reservedSmem.offset0,0x4
